//
// Generated by NVIDIA NVVM Compiler
//
// Compiler Build ID: CL-36424714
// Cuda compilation tools, release 13.0, V13.0.88
// Based on NVVM 20.0.0
//

.version 9.0
.target sm_100
.address_size 64

	// .globl	_Z13atomicAddTestPiS_i

.visible .entry _Z13atomicAddTestPiS_i(
	.param .u64 .ptr .align 1 _Z13atomicAddTestPiS_i_param_0,
	.param .u64 .ptr .align 1 _Z13atomicAddTestPiS_i_param_1,
	.param .u32 _Z13atomicAddTestPiS_i_param_2
)
{
	.reg .pred 	%p<2>;
	.reg .b32 	%r<7>;
	.reg .b64 	%rd<3>;

	ld.param.u64 	%rd1, [_Z13atomicAddTestPiS_i_param_1];
	ld.param.u32 	%r1, [_Z13atomicAddTestPiS_i_param_2];
	mov.u32 	%r2, %ctaid.x;
	mov.u32 	%r3, %ntid.x;
	mov.u32 	%r4, %tid.x;
	mad.lo.s32 	%r5, %r2, %r3, %r4;
	setp.ge.s32 	%p1, %r5, %r1;
	@%p1 bra 	$L__BB0_2;
	cvta.to.global.u64 	%rd2, %rd1;
	atom.global.add.u32 	%r6, [%rd2], 1;
$L__BB0_2:
	ret;

}


// ===== COMPILED SASS (sm_100) =====

	.target	sm_100

	.elftype	@"ET_EXEC"


//--------------------- .note.nv.tkinfo           --------------------------
	.section	.note.nv.tkinfo,"",@"SHT_NOTE"
	.sectionflags	@"SHF_NOTE_NV_TKINFO"
	.tkinfo
        /*0018*/ 	.word	0x00000002
        /*0030*/ 	.string	""
        /*0030*/ 	.string	"ptxas"
        /*0030*/ 	.string	"Cuda compilation tools, release 13.0, V13.0.88"
        /*0030*/ 	.string	"Build cuda_13.0.r13.0/compiler.36424714_0"
        /*0030*/ 	.string	"-arch sm_100 -m 64 "



//--------------------- .note.nv.cuinfo           --------------------------
	.section	.note.nv.cuinfo,"",@"SHT_NOTE"
	.sectionflags	@"SHF_NOTE_NV_CUINFO"
        /*0018*/ 	.short	0x0002
        /*001a*/ 	.short	0x0064
        /*001c*/ 	.short	0x0082
	.zero		2


//--------------------- .nv.info                  --------------------------
	.section	.nv.info,"",@"SHT_CUDA_INFO"
	.align	4


	//----- nvinfo : EIATTR_REGCOUNT
	.align		4
        /*0000*/ 	.byte	0x04, 0x2f
        /*0002*/ 	.short	(.L_1 - .L_0)
	.align		4
.L_0:
        /*0004*/ 	.word	index@(_Z13atomicAddTestPiS_i)
        /*0008*/ 	.word	0x00000008


	//----- nvinfo : EIATTR_FRAME_SIZE
	.align		4
.L_1:
        /*000c*/ 	.byte	0x04, 0x11
        /*000e*/ 	.short	(.L_3 - .L_2)
	.align		4
.L_2:
        /*0010*/ 	.word	index@(_Z13atomicAddTestPiS_i)
        /*0014*/ 	.word	0x00000000


	//----- nvinfo : EIATTR_MIN_STACK_SIZE
	.align		4
.L_3:
        /*0018*/ 	.byte	0x04, 0x12
        /*001a*/ 	.short	(.L_5 - .L_4)
	.align		4
.L_4:
        /*001c*/ 	.word	index@(_Z13atomicAddTestPiS_i)
        /*0020*/ 	.word	0x00000000
.L_5:


//--------------------- .nv.compat                --------------------------
	.section	.nv.compat,"",@"SHT_CUDA_COMPAT_INFO"
	.align	4
        /*0000*/ 	.byte	0x02, 0x09, 0x00, 0x00, 0x02, 0x02, 0x01, 0x00, 0x02, 0x05, 0x05, 0x00, 0x03, 0x07, 0x01, 0x01
        /*0010*/ 	.byte	0x02, 0x03, 0x00, 0x00, 0x02, 0x06, 0x01, 0x00, 0x04, 0x0b, 0x08, 0x00, 0x09, 0x00, 0x00, 0x00
        /*0020*/ 	.byte	0x00, 0x00, 0x00, 0x00


//--------------------- .nv.info._Z13atomicAddTestPiS_i --------------------------
	.section	.nv.info._Z13atomicAddTestPiS_i,"",@"SHT_CUDA_INFO"
	.sectionflags	@""
	.align	4


	//----- nvinfo : EIATTR_CUDA_API_VERSION
	.align		4
        /*0000*/ 	.byte	0x04, 0x37
        /*0002*/ 	.short	(.L_7 - .L_6)
.L_6:
        /*0004*/ 	.word	0x00000082


	//----- nvinfo : EIATTR_KPARAM_INFO
	.align		4
.L_7:
        /*0008*/ 	.byte	0x04, 0x17
        /*000a*/ 	.short	(.L_9 - .L_8)
.L_8:
        /*000c*/ 	.word	0x00000000
        /*0010*/ 	.short	0x0002
        /*0012*/ 	.short	0x0010
        /*0014*/ 	.byte	0x00, 0xf0, 0x11, 0x00


	//----- nvinfo : EIATTR_KPARAM_INFO
	.align		4
.L_9:
        /*0018*/ 	.byte	0x04, 0x17
        /*001a*/ 	.short	(.L_11 - .L_10)
.L_10:
        /*001c*/ 	.word	0x00000000
        /*0020*/ 	.short	0x0001
        /*0022*/ 	.short	0x0008
        /*0024*/ 	.byte	0x00, 0xf5, 0x21, 0x00


	//----- nvinfo : EIATTR_KPARAM_INFO
	.align		4
.L_11:
        /*0028*/ 	.byte	0x04, 0x17
        /*002a*/ 	.short	(.L_13 - .L_12)
.L_12:
        /*002c*/ 	.word	0x00000000
        /*0030*/ 	.short	0x0000
        /*0032*/ 	.short	0x0000
        /*0034*/ 	.byte	0x00, 0xf5, 0x21, 0x00


	//----- nvinfo : EIATTR_SPARSE_MMA_MASK
	.align		4
.L_13:
        /*0038*/ 	.byte	0x03, 0x50
        /*003a*/ 	.short	0x0000


	//----- nvinfo : EIATTR_MAXREG_COUNT
	.align		4
        /*003c*/ 	.byte	0x03, 0x1b
        /*003e*/ 	.short	0x00ff


	//----- nvinfo : EIATTR_MERCURY_ISA_VERSION
	.align		4
        /*0040*/ 	.byte	0x03, 0x5f
        /*0042*/ 	.short	0x0101


	//----- nvinfo : EIATTR_INT_WARP_WIDE_INSTR_OFFSETS
	.align		4
        /*0044*/ 	.byte	0x04, 0x31
        /*0046*/ 	.short	(.L_15 - .L_14)


	//   ....[0]....
.L_14:
        /*0048*/ 	.word	0x000000a0


	//----- nvinfo : EIATTR_VRC_CTA_INIT_COUNT
	.align		4
.L_15:
        /*004c*/ 	.byte	0x02, 0x4a
	.zero		1
	.zero		1


	//----- nvinfo : EIATTR_EXIT_INSTR_OFFSETS
	.align		4
        /*0050*/ 	.byte	0x04, 0x1c
        /*0052*/ 	.short	(.L_17 - .L_16)


	//   ....[0]....
.L_16:
        /*0054*/ 	.word	0x00000070


	//   ....[1]....
        /*0058*/ 	.word	0x00000100


	//----- nvinfo : EIATTR_CBANK_PARAM_SIZE
	.align		4
.L_17:
        /*005c*/ 	.byte	0x03, 0x19
        /*005e*/ 	.short	0x0014


	//----- nvinfo : EIATTR_PARAM_CBANK
	.align		4
        /*0060*/ 	.byte	0x04, 0x0a
        /*0062*/ 	.short	(.L_19 - .L_18)
	.align		4
.L_18:
        /*0064*/ 	.word	index@(.nv.constant0._Z13atomicAddTestPiS_i)
        /*0068*/ 	.short	0x0380
        /*006a*/ 	.short	0x0014


	//----- nvinfo : EIATTR_SW_WAR
	.align		4
.L_19:
        /*006c*/ 	.byte	0x04, 0x36
        /*006e*/ 	.short	(.L_21 - .L_20)
.L_20:
        /*0070*/ 	.word	0x00000008
.L_21:


//--------------------- .nv.callgraph             --------------------------
	.section	.nv.callgraph,"",@"SHT_CUDA_CALLGRAPH"
	.align	4
	.sectionentsize	8
	.align		4
        /*0000*/ 	.word	0x00000000
	.align		4
        /*0004*/ 	.word	0xffffffff
	.align		4
        /*0008*/ 	.word	0x00000000
	.align		4
        /*000c*/ 	.word	0xfffffffe
	.align		4
        /*0010*/ 	.word	0x00000000
	.align		4
        /*0014*/ 	.word	0xfffffffd
	.align		4
        /*0018*/ 	.word	0x00000000
	.align		4
        /*001c*/ 	.word	0xfffffffc


//--------------------- .text._Z13atomicAddTestPiS_i --------------------------
	.section	.text._Z13atomicAddTestPiS_i,"ax",@progbits
	.align	128
        .global         _Z13atomicAddTestPiS_i
        .type           _Z13atomicAddTestPiS_i,@function
        .size           _Z13atomicAddTestPiS_i,(.L_x_1 - _Z13atomicAddTestPiS_i)
        .other          _Z13atomicAddTestPiS_i,@"STO_CUDA_ENTRY STV_DEFAULT"
_Z13atomicAddTestPiS_i:
.text._Z13atomicAddTestPiS_i:
[----:B------:R-:W-:Y:S01]  /*0000*/  LDC R1, c[0x0][0x37c] ;  /* 0x0000df00ff017b82 */ /* 0x000fe20000000800 */
[----:B------:R-:W0:Y:S07]  /*0010*/  S2R R3, SR_TID.X ;  /* 0x0000000000037919 */ /* 0x000e2e0000002100 */
[----:B------:R-:W0:Y:S01]  /*0020*/  S2UR UR4, SR_CTAID.X ;  /* 0x00000000000479c3 */ /* 0x000e220000002500 */
[----:B------:R-:W1:Y:S07]  /*0030*/  LDCU UR5, c[0x0][0x390] ;  /* 0x00007200ff0577ac */ /* 0x000e6e0008000800 */
[----:B------:R-:W0:Y:S02]  /*0040*/  LDC R0, c[0x0][0x360] ;  /* 0x0000d800ff007b82 */ /* 0x000e240000000800 */
[----:B0-----:R-:W-:-:S05]  /*0050*/  IMAD R0, R0, UR4, R3 ;  /* 0x0000000400007c24 */ /* 0x001fca000f8e0203 */
[----:B-1----:R-:W-:-:S13]  /*0060*/  ISETP.GE.AND P0, PT, R0, UR5, PT ;  /* 0x0000000500007c0c */ /* 0x002fda000bf06270 */
[----:B------:R-:W-:Y:S05]  /*0070*/  @P0 EXIT ;  /* 0x000000000000094d */ /* 0x000fea0003800000 */
[----:B------:R-:W0:Y:S01]  /*0080*/  S2R R0, SR_LANEID ;  /* 0x0000000000007919 */ /* 0x000e220000000000 */
[----:B------:R-:W1:Y:S01]  /*0090*/  LDC.64 R2, c[0x0][0x388] ;  /* 0x0000e200ff027b82 */ /* 0x000e620000000a00 */
[----:B------:R-:W-:Y:S01]  /*00a0*/  VOTEU.ANY UR6, UPT, PT ;  /* 0x0000000000067886 */ /* 0x000fe200038e0100 */
[----:B------:R-:W1:Y:S01]  /*00b0*/  LDCU.64 UR4, c[0x0][0x358] ;  /* 0x00006b00ff0477ac */ /* 0x000e620008000a00 */
[----:B------:R-:W1:Y:S01]  /*00c0*/  POPC R5, UR6 ;  /* 0x0000000600057d09 */ /* 0x000e620008000000 */
[----:B------:R-:W-:-:S06]  /*00d0*/  UFLO.U32 UR7, UR6 ;  /* 0x00000006000772bd */ /* 0x000fcc00080e0000 */
[----:B0-----:R-:W-:-:S13]  /*00e0*/  ISETP.EQ.U32.AND P0, PT, R0, UR7, PT ;  /* 0x0000000700007c0c */ /* 0x001fda000bf02070 */
[----:B-1----:R-:W-:Y:S01]  /*00f0*/  @P0 REDG.E.ADD.STRONG.GPU desc[UR4][R2.64], R5 ;  /* 0x000000050200098e */ /* 0x002fe2000c12e104 */
[----:B------:R-:W-:Y:S05]  /*0100*/  EXIT ;  /* 0x000000000000794d */ /* 0x000fea0003800000 */
.L_x_0:
[----:B------:R-:W-:-:S00]  /*0110*/  BRA `(.L_x_0) ;  /* 0xfffffffc00fc7947 */ /* 0x000fc0000383ffff */
[----:B------:R-:W-:-:S00]  /*0120*/  NOP ;  /* 0x0000000000007918 */ /* 0x000fc00000000000 */
        /* <DEDUP_REMOVED lines=13> */
.L_x_1:


//--------------------- .nv.shared.reserved.0     --------------------------
	.section	.nv.shared.reserved.0,"aw",@nobits
	.weak		__nv_reservedSMEM_offset_0_alias
	.size		__nv_reservedSMEM_offset_0_alias, 0, 64
	.other		__nv_reservedSMEM_offset_0_alias,@"STO_CUDA_RESERVED_SHARED STV_DEFAULT"
__nv_reservedSMEM_offset_0_alias:
	.zero		0
	.zero		64


//--------------------- .nv.constant0._Z13atomicAddTestPiS_i --------------------------
	.section	.nv.constant0._Z13atomicAddTestPiS_i,"a",@progbits
	.sectionflags	@""
	.align	4
.nv.constant0._Z13atomicAddTestPiS_i:
	.zero		916


//--------------------- SYMBOLS --------------------------

	.type		.nv.reservedSmem.offset0,@object
	.size		.nv.reservedSmem.offset0,0x4
